	.headerflags	@"EF_CUDA_TEXMODE_UNIFIED EF_CUDA_64BIT_ADDRESS EF_CUDA_ACCELERATORS EF_CUDA_SM90 EF_CUDA_VIRTUAL_SM(EF_CUDA_SM90)"
	.elftype	@"ET_EXEC"


//--------------------- .nv.info                  --------------------------
	.section	.nv.info,"",@"SHT_CUDA_INFO"
	.align	4


	//----- nvinfo : EIATTR_REGCOUNT
	.align		4
        /*0000*/ 	.byte	0x04, 0x2f
        /*0002*/ 	.short	(.L_1 - .L_0)
	.align		4
.L_0:
        /*0004*/ 	.word	index@(triton_poi_fused_cat_1)
        /*0008*/ 	.word	0x00000013


	//----- nvinfo : EIATTR_MIN_STACK_SIZE
	.align		4
.L_1:
        /*000c*/ 	.byte	0x04, 0x12
        /*000e*/ 	.short	(.L_3 - .L_2)
	.align		4
.L_2:
        /*0010*/ 	.word	index@(triton_poi_fused_cat_1)
        /*0014*/ 	.word	0x00000000


	//----- nvinfo : EIATTR_FRAME_SIZE
	.align		4
.L_3:
        /*0018*/ 	.byte	0x04, 0x11
        /*001a*/ 	.short	(.L_5 - .L_4)
	.align		4
.L_4:
        /*001c*/ 	.word	index@(triton_poi_fused_cat_1)
        /*0020*/ 	.word	0x00000000


	//----- nvinfo : EIATTR_MIN_STACK_SIZE
	.align		4
.L_5:
        /*0024*/ 	.byte	0x04, 0x12
        /*0026*/ 	.short	(.L_7 - .L_6)
	.align		4
.L_6:
        /*0028*/ 	.word	index@(triton_poi_fused_cat_1)
        /*002c*/ 	.word	0x00000000
.L_7:


//--------------------- .nv.info.triton_poi_fused_cat_1 --------------------------
	.section	.nv.info.triton_poi_fused_cat_1,"",@"SHT_CUDA_INFO"
	.sectionflags	@""
	.align	4


	//----- nvinfo : EIATTR_CUDA_API_VERSION
	.align		4
        /*0000*/ 	.byte	0x04, 0x37
        /*0002*/ 	.short	(.L_9 - .L_8)
.L_8:
        /*0004*/ 	.word	0x0000007c


	//----- nvinfo : EIATTR_KPARAM_INFO
	.align		4
.L_9:
        /*0008*/ 	.byte	0x04, 0x17
        /*000a*/ 	.short	(.L_11 - .L_10)
.L_10:
        /*000c*/ 	.word	0x00000000
        /*0010*/ 	.short	0x0004
        /*0012*/ 	.short	0x0020
        /*0014*/ 	.byte	0x00, 0xf0, 0x11, 0x00


	//----- nvinfo : EIATTR_KPARAM_INFO
	.align		4
.L_11:
        /*0018*/ 	.byte	0x04, 0x17
        /*001a*/ 	.short	(.L_13 - .L_12)
.L_12:
        /*001c*/ 	.word	0x00000000
        /*0020*/ 	.short	0x0003
        /*0022*/ 	.short	0x0018
        /*0024*/ 	.byte	0x00, 0xf4, 0x21, 0x00


	//----- nvinfo : EIATTR_KPARAM_INFO
	.align		4
.L_13:
        /*0028*/ 	.byte	0x04, 0x17
        /*002a*/ 	.short	(.L_15 - .L_14)
.L_14:
        /*002c*/ 	.word	0x00000000
        /*0030*/ 	.short	0x0002
        /*0032*/ 	.short	0x0010
        /*0034*/ 	.byte	0x00, 0xf4, 0x21, 0x00


	//----- nvinfo : EIATTR_KPARAM_INFO
	.align		4
.L_15:
        /*0038*/ 	.byte	0x04, 0x17
        /*003a*/ 	.short	(.L_17 - .L_16)
.L_16:
        /*003c*/ 	.word	0x00000000
        /*0040*/ 	.short	0x0001
        /*0042*/ 	.short	0x0008
        /*0044*/ 	.byte	0x00, 0xf4, 0x21, 0x00


	//----- nvinfo : EIATTR_KPARAM_INFO
	.align		4
.L_17:
        /*0048*/ 	.byte	0x04, 0x17
        /*004a*/ 	.short	(.L_19 - .L_18)
.L_18:
        /*004c*/ 	.word	0x00000000
        /*0050*/ 	.short	0x0000
        /*0052*/ 	.short	0x0000
        /*0054*/ 	.byte	0x00, 0xf4, 0x21, 0x00


	//----- nvinfo : EIATTR_SPARSE_MMA_MASK
	.align		4
.L_19:
        /*0058*/ 	.byte	0x03, 0x50
        /*005a*/ 	.short	0x0000


	//----- nvinfo : EIATTR_MAXREG_COUNT
	.align		4
        /*005c*/ 	.byte	0x03, 0x1b
        /*005e*/ 	.short	0x00ff


	//----- nvinfo : EIATTR_EXIT_INSTR_OFFSETS
	.align		4
        /*0060*/ 	.byte	0x04, 0x1c
        /*0062*/ 	.short	(.L_21 - .L_20)


	//   ....[0]....
.L_20:
        /*0064*/ 	.word	0x000003a0


	//   ....[1]....
        /*0068*/ 	.word	0x000003c0


	//----- nvinfo : EIATTR_REQNTID
	.align		4
.L_21:
        /*006c*/ 	.byte	0x04, 0x10
        /*006e*/ 	.short	(.L_23 - .L_22)
.L_22:
        /*0070*/ 	.word	0x00000080
        /*0074*/ 	.word	0x00000001
        /*0078*/ 	.word	0x00000001


	//----- nvinfo : EIATTR_CBANK_PARAM_SIZE
	.align		4
.L_23:
        /*007c*/ 	.byte	0x03, 0x19
        /*007e*/ 	.short	0x0024


	//----- nvinfo : EIATTR_PARAM_CBANK
	.align		4
        /*0080*/ 	.byte	0x04, 0x0a
        /*0082*/ 	.short	(.L_25 - .L_24)
	.align		4
.L_24:
        /*0084*/ 	.word	index@(.nv.constant0.triton_poi_fused_cat_1)
        /*0088*/ 	.short	0x0210
        /*008a*/ 	.short	0x0024


	//----- nvinfo : EIATTR_SW_WAR
	.align		4
.L_25:
        /*008c*/ 	.byte	0x04, 0x36
        /*008e*/ 	.short	(.L_27 - .L_26)
.L_26:
        /*0090*/ 	.word	0x00000008
.L_27:


//--------------------- .nv.callgraph             --------------------------
	.section	.nv.callgraph,"",@"SHT_CUDA_CALLGRAPH"
	.align	4
	.sectionentsize	8
	.align		4
        /*0000*/ 	.word	0x00000000
	.align		4
        /*0004*/ 	.word	0xffffffff
	.align		4
        /*0008*/ 	.word	0x00000000
	.align		4
        /*000c*/ 	.word	0xfffffffe
	.align		4
        /*0010*/ 	.word	0x00000000
	.align		4
        /*0014*/ 	.word	0xfffffffd
	.align		4
        /*0018*/ 	.word	0x00000000
	.align		4
        /*001c*/ 	.word	0xfffffffc


//--------------------- .text.triton_poi_fused_cat_1 --------------------------
	.section	.text.triton_poi_fused_cat_1,"ax",@progbits
	.align	128
        .global         triton_poi_fused_cat_1
        .type           triton_poi_fused_cat_1,@function
        .size           triton_poi_fused_cat_1,(.L_x_1 - triton_poi_fused_cat_1)
        .other          triton_poi_fused_cat_1,@"STO_CUDA_ENTRY STV_DEFAULT"
triton_poi_fused_cat_1:
.text.triton_poi_fused_cat_1:
[----:B------:R-:W0:Y:S02]  /*0000*/  LDC R1, c[0x0][0x28] ;  /* 0x00000a00ff017b82 */ /* 0x000e240000000800 */
[----:B------:R-:W1:Y:S01]  /*0010*/  S2R R0, SR_TID.X ;  /* 0x0000000000007919 */ /* 0x000e620000002100 */
[----:B------:R-:W-:Y:S01]  /*0020*/  CS2R R14, SRZ ;  /* 0x00000000000e7805 */ /* 0x000fe2000001ff00 */
[----:B------:R-:W-:Y:S01]  /*0030*/  ULDC.64 UR4, c[0x0][0x208] ;  /* 0x0000820000047ab9 */ /* 0x000fe20000000a00 */
[----:B------:R-:W2:Y:S01]  /*0040*/  S2R R5, SR_CTAID.X ;  /* 0x0000000000057919 */ /* 0x000ea20000002500 */
[----:B-1----:R-:W-:Y:S01]  /*0050*/  IMAD.SHL.U32 R0, R0, 0x2, RZ ;  /* 0x0000000200007824 */ /* 0x002fe200078e00ff */
[----:B--2---:R-:W-:-:S04]  /*0060*/  SHF.R.S32.HI R3, RZ, 0x17, R5 ;  /* 0x00000017ff037819 */ /* 0x004fc80000011405 */
[----:B------:R-:W-:Y:S02]  /*0070*/  LOP3.LUT R0, R0, 0xfe, RZ, 0xc0, !PT ;  /* 0x000000fe00007812 */ /* 0x000fe400078ec0ff */
[----:B------:R-:W-:-:S03]  /*0080*/  SGXT R3, R3, 0x1 ;  /* 0x000000010303781a */ /* 0x000fc60000000200 */
[----:B------:R-:W-:Y:S02]  /*0090*/  IMAD R0, R5, 0x100, R0 ;  /* 0x0000010005007824 */ /* 0x000fe400078e0200 */
[----:B------:R-:W1:Y:S02]  /*00a0*/  LDC.64 R4, c[0x0][0x220] ;  /* 0x00008800ff047b82 */ /* 0x000e640000000a00 */
[C---:B------:R-:W-:Y:S01]  /*00b0*/  IMAD.HI R8, R0.reuse, 0x38e38e39, RZ ;  /* 0x38e38e3900087827 */ /* 0x040fe200078e02ff */
[----:B------:R-:W-:Y:S02]  /*00c0*/  LEA.HI R6, R3, R0, RZ, 0x4 ;  /* 0x0000000003067211 */ /* 0x000fe400078f20ff */
[----:B------:R-:W-:Y:S02]  /*00d0*/  ISETP.GE.AND P0, PT, R0, 0x900, PT ;  /* 0x000009000000780c */ /* 0x000fe40003f06270 */
[----:B------:R-:W-:Y:S01]  /*00e0*/  SHF.R.S32.HI R7, RZ, 0x4, R6 ;  /* 0x00000004ff077819 */ /* 0x000fe20000011406 */
[----:B------:R-:W2:Y:S01]  /*00f0*/  LDC.64 R2, c[0x0][0x218] ;  /* 0x00008600ff027b82 */ /* 0x000ea20000000a00 */
[----:B------:R-:W-:-:S03]  /*0100*/  LOP3.LUT R13, R6, 0xfffffff0, RZ, 0xc0, !PT ;  /* 0xfffffff0060d7812 */ /* 0x000fc600078ec0ff */
[----:B------:R-:W-:-:S04]  /*0110*/  IMAD.HI R9, R7, 0x38e38e39, RZ ;  /* 0x38e38e3907097827 */ /* 0x000fc800078e02ff */
[----:B------:R-:W-:Y:S01]  /*0120*/  IMAD.IADD R6, R0, 0x1, -R13 ;  /* 0x0000000100067824 */ /* 0x000fe200078e0a0d */
[----:B------:R-:W-:-:S04]  /*0130*/  SHF.R.U32.HI R10, RZ, 0x1f, R9 ;  /* 0x0000001fff0a7819 */ /* 0x000fc80000011609 */
[----:B------:R-:W-:Y:S02]  /*0140*/  LEA.HI.SX32 R10, R9, R10, 0x1d ;  /* 0x0000000a090a7211 */ /* 0x000fe400078feaff */
[----:B------:R-:W-:-:S03]  /*0150*/  SHF.R.U32.HI R9, RZ, 0x1f, R8 ;  /* 0x0000001fff097819 */ /* 0x000fc60000011608 */
[----:B------:R-:W-:Y:S01]  /*0160*/  IMAD R10, R10, -0x24, R7 ;  /* 0xffffffdc0a0a7824 */ /* 0x000fe200078e0207 */
[----:B------:R-:W-:-:S03]  /*0170*/  LEA.HI.SX32 R11, R8, R9, 0x19 ;  /* 0x00000009080b7211 */ /* 0x000fc600078fcaff */
[C---:B------:R-:W-:Y:S01]  /*0180*/  VIADD R9, R10.reuse, 0xfffffffc ;  /* 0xfffffffc0a097836 */ /* 0x040fe20000000000 */
[C---:B------:R-:W-:Y:S01]  /*0190*/  ISETP.GT.AND P3, PT, R10.reuse, 0x3, !P0 ;  /* 0x000000030a00780c */ /* 0x040fe20004764270 */
[----:B------:R-:W-:Y:S01]  /*01a0*/  IMAD R8, R11, 0x200, R6 ;  /* 0x000002000b087824 */ /* 0x000fe200078e0206 */
[----:B------:R-:W-:Y:S01]  /*01b0*/  ISETP.GE.AND P1, PT, R10, 0x4, PT ;  /* 0x000000040a00780c */ /* 0x000fe20003f26270 */
[----:B------:R-:W3:Y:S02]  /*01c0*/  LDC.64 R6, c[0x0][0x210] ;  /* 0x00008400ff067b82 */ /* 0x000ee40000000a00 */
[C---:B------:R-:W-:Y:S02]  /*01d0*/  IMAD R13, R9.reuse, 0x10, R8 ;  /* 0x00000010090d7824 */ /* 0x040fe400078e0208 */
[----:B-1----:R-:W-:-:S04]  /*01e0*/  IMAD.WIDE R8, R9, 0x4, R4 ;  /* 0x0000000409087825 */ /* 0x002fc800078e0204 */
[----:B--2---:R-:W-:Y:S01]  /*01f0*/  IMAD.WIDE R4, R13, 0x4, R2 ;  /* 0x000000040d047825 */ /* 0x004fe200078e0202 */
[----:B------:R-:W-:Y:S01]  /*0200*/  CS2R R2, SRZ ;  /* 0x0000000000027805 */ /* 0x000fe2000001ff00 */
[----:B------:R-:W2:Y:S04]  /*0210*/  @P3 LDG.E.EL R14, desc[UR4][R8.64] ;  /* 0x00000004080e3981 */ /* 0x000ea8000c2e1900 */
[----:B------:R-:W4:Y:S04]  /*0220*/  @P3 LDG.E.EL R15, desc[UR4][R8.64] ;  /* 0x00000004080f3981 */ /* 0x000f28000c2e1900 */
[----:B------:R-:W5:Y:S01]  /*0230*/  @P3 LDG.E.64 R2, desc[UR4][R4.64] ;  /* 0x0000000404023981 */ /* 0x000f62000c1e1b00 */
[----:B------:R-:W-:Y:S01]  /*0240*/  IMAD R10, R11, -0x240, R0 ;  /* 0xfffffdc00b0a7824 */ /* 0x000fe200078e0200 */
[----:B------:R-:W-:-:S03]  /*0250*/  ISETP.LT.AND P2, PT, R0, 0x900, !P1 ;  /* 0x000009000000780c */ /* 0x000fc60004f41270 */
[----:B------:R-:W-:Y:S01]  /*0260*/  IMAD R11, R11, 0x40, R10 ;  /* 0x000000400b0b7824 */ /* 0x000fe200078e020a */
[----:B------:R-:W-:-:S03]  /*0270*/  CS2R R12, SRZ ;  /* 0x00000000000c7805 */ /* 0x000fc6000001ff00 */
[----:B---3--:R-:W-:Y:S02]  /*0280*/  IMAD.WIDE R6, R11, 0x4, R6 ;  /* 0x000000040b067825 */ /* 0x008fe400078e0206 */
[----:B------:R-:W1:Y:S04]  /*0290*/  LDC.64 R10, c[0x0][0x228] ;  /* 0x00008a00ff0a7b82 */ /* 0x000e680000000a00 */
[----:B------:R-:W3:Y:S01]  /*02a0*/  @P2 LDG.E.64 R12, desc[UR4][R6.64] ;  /* 0x00000004060c2981 */ /* 0x000ee2000c1e1b00 */
[----:B----4-:R-:W-:Y:S02]  /*02b0*/  SEL R15, R15, RZ, P3 ;  /* 0x000000ff0f0f7207 */ /* 0x010fe40001800000 */
[----:B-----5:R-:W-:Y:S02]  /*02c0*/  SEL R16, R3, RZ, P3 ;  /* 0x000000ff03107207 */ /* 0x020fe40001800000 */
[----:B------:R-:W-:-:S02]  /*02d0*/  SEL R2, R2, RZ, P3 ;  /* 0x000000ff02027207 */ /* 0x000fc40001800000 */
[----:B--2---:R-:W-:Y:S02]  /*02e0*/  SEL R3, R14, RZ, P3 ;  /* 0x000000ff0e037207 */ /* 0x004fe40001800000 */
[----:B------:R-:W-:Y:S02]  /*02f0*/  FSETP.GT.AND P4, PT, R16, -R15, PT ;  /* 0x8000000f1000720b */ /* 0x000fe40003f84000 */
[C---:B------:R-:W-:Y:S01]  /*0300*/  FSETP.GT.AND P3, PT, R2.reuse, -R3, PT ;  /* 0x800000030200720b */ /* 0x040fe20003f64000 */
[----:B------:R-:W-:Y:S01]  /*0310*/  FADD R4, R2, R3 ;  /* 0x0000000302047221 */ /* 0x000fe20000000000 */
[----:B------:R-:W-:Y:S01]  /*0320*/  FADD R15, R16, R15 ;  /* 0x0000000f100f7221 */ /* 0x000fe20000000000 */
[----:B---3--:R-:W-:Y:S02]  /*0330*/  SEL R5, R12, RZ, P2 ;  /* 0x000000ff0c057207 */ /* 0x008fe40001000000 */
[----:B------:R-:W-:-:S06]  /*0340*/  SEL R6, R13, RZ, P2 ;  /* 0x000000ff0d067207 */ /* 0x000fcc0001000000 */
[----:B------:R-:W-:Y:S02]  /*0350*/  @!P4 FMUL R15, R15, 0.20000000298023223877 ;  /* 0x3e4ccccd0f0fc820 */ /* 0x000fe40000400000 */
[----:B------:R-:W-:Y:S01]  /*0360*/  @!P3 FMUL R4, R4, 0.20000000298023223877 ;  /* 0x3e4ccccd0404b820 */ /* 0x000fe20000400000 */
[----:B-1----:R-:W-:-:S04]  /*0370*/  IMAD.WIDE R2, R0, 0x4, R10 ;  /* 0x0000000400027825 */ /* 0x002fc800078e020a */
[----:B------:R-:W-:Y:S02]  /*0380*/  SEL R4, R5, R4, !P1 ;  /* 0x0000000405047207 */ /* 0x000fe40004800000 */
[----:B------:R-:W-:Y:S01]  /*0390*/  SEL R5, R6, R15, !P1 ;  /* 0x0000000f06057207 */ /* 0x000fe20004800000 */
[----:B------:R-:W-:Y:S06]  /*03a0*/  @P0 EXIT ;  /* 0x000000000000094d */ /* 0x000fec0003800000 */
[----:B------:R-:W-:Y:S01]  /*03b0*/  STG.E.64 desc[UR4][R2.64], R4 ;  /* 0x0000000402007986 */ /* 0x000fe2000c101b04 */
[----:B------:R-:W-:Y:S05]  /*03c0*/  EXIT ;  /* 0x000000000000794d */ /* 0x000fea0003800000 */
.L_x_0:
[----:B------:R-:W-:-:S00]  /*03d0*/  BRA `(.L_x_0) ;  /* 0xfffffffc00fc7947 */ /* 0x000fc0000383ffff */
[----:B------:R-:W-:-:S00]  /*03e0*/  NOP ;  /* 0x0000000000007918 */ /* 0x000fc00000000000 */
        /* <DEDUP_REMOVED lines=9> */
.L_x_1:


//--------------------- .nv.constant0.triton_poi_fused_cat_1 --------------------------
	.section	.nv.constant0.triton_poi_fused_cat_1,"a",@progbits
	.sectionflags	@""
	.align	4
.nv.constant0.triton_poi_fused_cat_1:
	.zero		564
